//
// Generated by NVIDIA NVVM Compiler
//
// Compiler Build ID: CL-36424714
// Cuda compilation tools, release 13.0, V13.0.88
// Based on NVVM 20.0.0
//

.version 9.0
.target sm_100
.address_size 64

	// .globl	_Z16accumulateKernelPfPKfi

.visible .entry _Z16accumulateKernelPfPKfi(
	.param .u64 .ptr .align 1 _Z16accumulateKernelPfPKfi_param_0,
	.param .u64 .ptr .align 1 _Z16accumulateKernelPfPKfi_param_1,
	.param .u32 _Z16accumulateKernelPfPKfi_param_2
)
{
	.reg .pred 	%p<2>;
	.reg .b32 	%r<6>;
	.reg .b32 	%f<4>;
	.reg .b64 	%rd<8>;

	ld.param.u64 	%rd1, [_Z16accumulateKernelPfPKfi_param_0];
	ld.param.u64 	%rd2, [_Z16accumulateKernelPfPKfi_param_1];
	ld.param.u32 	%r2, [_Z16accumulateKernelPfPKfi_param_2];
	mov.u32 	%r3, %ctaid.x;
	mov.u32 	%r4, %ntid.x;
	mov.u32 	%r5, %tid.x;
	mad.lo.s32 	%r1, %r3, %r4, %r5;
	setp.ge.s32 	%p1, %r1, %r2;
	@%p1 bra 	$L__BB0_2;
	cvta.to.global.u64 	%rd3, %rd2;
	cvta.to.global.u64 	%rd4, %rd1;
	mul.wide.s32 	%rd5, %r1, 4;
	add.s64 	%rd6, %rd3, %rd5;
	ld.global.f32 	%f1, [%rd6];
	add.s64 	%rd7, %rd4, %rd5;
	ld.global.f32 	%f2, [%rd7];
	add.f32 	%f3, %f1, %f2;
	st.global.f32 	[%rd7], %f3;
$L__BB0_2:
	ret;

}
	// .globl	_Z10fillKernelPffi
.visible .entry _Z10fillKernelPffi(
	.param .u64 .ptr .align 1 _Z10fillKernelPffi_param_0,
	.param .f32 _Z10fillKernelPffi_param_1,
	.param .u32 _Z10fillKernelPffi_param_2
)
{
	.reg .pred 	%p<2>;
	.reg .b32 	%r<6>;
	.reg .b32 	%f<2>;
	.reg .b64 	%rd<5>;

	ld.param.u64 	%rd1, [_Z10fillKernelPffi_param_0];
	ld.param.f32 	%f1, [_Z10fillKernelPffi_param_1];
	ld.param.u32 	%r2, [_Z10fillKernelPffi_param_2];
	mov.u32 	%r3, %ctaid.x;
	mov.u32 	%r4, %ntid.x;
	mov.u32 	%r5, %tid.x;
	mad.lo.s32 	%r1, %r3, %r4, %r5;
	setp.ge.s32 	%p1, %r1, %r2;
	@%p1 bra 	$L__BB1_2;
	cvta.to.global.u64 	%rd2, %rd1;
	mul.wide.s32 	%rd3, %r1, 4;
	add.s64 	%rd4, %rd2, %rd3;
	st.global.f32 	[%rd4], %f1;
$L__BB1_2:
	ret;

}


// ===== COMPILED SASS (sm_100) =====

	.target	sm_100

	.elftype	@"ET_EXEC"


//--------------------- .note.nv.tkinfo           --------------------------
	.section	.note.nv.tkinfo,"",@"SHT_NOTE"
	.sectionflags	@"SHF_NOTE_NV_TKINFO"
	.tkinfo
        /*0018*/ 	.word	0x00000002
        /*0030*/ 	.string	""
        /*0030*/ 	.string	"ptxas"
        /*0030*/ 	.string	"Cuda compilation tools, release 13.0, V13.0.88"
        /*0030*/ 	.string	"Build cuda_13.0.r13.0/compiler.36424714_0"
        /*0030*/ 	.string	"-arch sm_100 -m 64 "



//--------------------- .note.nv.cuinfo           --------------------------
	.section	.note.nv.cuinfo,"",@"SHT_NOTE"
	.sectionflags	@"SHF_NOTE_NV_CUINFO"
        /*0018*/ 	.short	0x0002
        /*001a*/ 	.short	0x0064
        /*001c*/ 	.short	0x0082
	.zero		2


//--------------------- .nv.info                  --------------------------
	.section	.nv.info,"",@"SHT_CUDA_INFO"
	.align	4


	//----- nvinfo : EIATTR_REGCOUNT
	.align		4
        /*0000*/ 	.byte	0x04, 0x2f
        /*0002*/ 	.short	(.L_1 - .L_0)
	.align		4
.L_0:
        /*0004*/ 	.word	index@(_Z16accumulateKernelPfPKfi)
        /*0008*/ 	.word	0x0000000a


	//----- nvinfo : EIATTR_FRAME_SIZE
	.align		4
.L_1:
        /*000c*/ 	.byte	0x04, 0x11
        /*000e*/ 	.short	(.L_3 - .L_2)
	.align		4
.L_2:
        /*0010*/ 	.word	index@(_Z16accumulateKernelPfPKfi)
        /*0014*/ 	.word	0x00000000


	//----- nvinfo : EIATTR_REGCOUNT
	.align		4
.L_3:
        /*0018*/ 	.byte	0x04, 0x2f
        /*001a*/ 	.short	(.L_5 - .L_4)
	.align		4
.L_4:
        /*001c*/ 	.word	index@(_Z10fillKernelPffi)
        /*0020*/ 	.word	0x0000000a


	//----- nvinfo : EIATTR_FRAME_SIZE
	.align		4
.L_5:
        /*0024*/ 	.byte	0x04, 0x11
        /*0026*/ 	.short	(.L_7 - .L_6)
	.align		4
.L_6:
        /*0028*/ 	.word	index@(_Z10fillKernelPffi)
        /*002c*/ 	.word	0x00000000


	//----- nvinfo : EIATTR_MIN_STACK_SIZE
	.align		4
.L_7:
        /*0030*/ 	.byte	0x04, 0x12
        /*0032*/ 	.short	(.L_9 - .L_8)
	.align		4
.L_8:
        /*0034*/ 	.word	index@(_Z10fillKernelPffi)
        /*0038*/ 	.word	0x00000000


	//----- nvinfo : EIATTR_MIN_STACK_SIZE
	.align		4
.L_9:
        /*003c*/ 	.byte	0x04, 0x12
        /*003e*/ 	.short	(.L_11 - .L_10)
	.align		4
.L_10:
        /*0040*/ 	.word	index@(_Z16accumulateKernelPfPKfi)
        /*0044*/ 	.word	0x00000000
.L_11:


//--------------------- .nv.compat                --------------------------
	.section	.nv.compat,"",@"SHT_CUDA_COMPAT_INFO"
	.align	4
        /*0000*/ 	.byte	0x02, 0x09, 0x00, 0x00, 0x02, 0x02, 0x01, 0x00, 0x02, 0x05, 0x05, 0x00, 0x03, 0x07, 0x01, 0x01
        /*0010*/ 	.byte	0x02, 0x03, 0x00, 0x00, 0x02, 0x06, 0x01, 0x00, 0x04, 0x0b, 0x08, 0x00, 0x09, 0x00, 0x00, 0x00
        /*0020*/ 	.byte	0x00, 0x00, 0x00, 0x00


//--------------------- .nv.info._Z10fillKernelPffi --------------------------
	.section	.nv.info._Z10fillKernelPffi,"",@"SHT_CUDA_INFO"
	.sectionflags	@""
	.align	4


	//----- nvinfo : EIATTR_CUDA_API_VERSION
	.align		4
        /*0000*/ 	.byte	0x04, 0x37
        /*0002*/ 	.short	(.L_13 - .L_12)
.L_12:
        /*0004*/ 	.word	0x00000082


	//----- nvinfo : EIATTR_KPARAM_INFO
	.align		4
.L_13:
        /*0008*/ 	.byte	0x04, 0x17
        /*000a*/ 	.short	(.L_15 - .L_14)
.L_14:
        /*000c*/ 	.word	0x00000000
        /*0010*/ 	.short	0x0002
        /*0012*/ 	.short	0x000c
        /*0014*/ 	.byte	0x00, 0xf0, 0x11, 0x00


	//----- nvinfo : EIATTR_KPARAM_INFO
	.align		4
.L_15:
        /*0018*/ 	.byte	0x04, 0x17
        /*001a*/ 	.short	(.L_17 - .L_16)
.L_16:
        /*001c*/ 	.word	0x00000000
        /*0020*/ 	.short	0x0001
        /*0022*/ 	.short	0x0008
        /*0024*/ 	.byte	0x00, 0xf0, 0x11, 0x00


	//----- nvinfo : EIATTR_KPARAM_INFO
	.align		4
.L_17:
        /*0028*/ 	.byte	0x04, 0x17
        /*002a*/ 	.short	(.L_19 - .L_18)
.L_18:
        /*002c*/ 	.word	0x00000000
        /*0030*/ 	.short	0x0000
        /*0032*/ 	.short	0x0000
        /*0034*/ 	.byte	0x00, 0xf5, 0x21, 0x00


	//----- nvinfo : EIATTR_SPARSE_MMA_MASK
	.align		4
.L_19:
        /*0038*/ 	.byte	0x03, 0x50
        /*003a*/ 	.short	0x0000


	//----- nvinfo : EIATTR_MAXREG_COUNT
	.align		4
        /*003c*/ 	.byte	0x03, 0x1b
        /*003e*/ 	.short	0x00ff


	//----- nvinfo : EIATTR_MERCURY_ISA_VERSION
	.align		4
        /*0040*/ 	.byte	0x03, 0x5f
        /*0042*/ 	.short	0x0101


	//----- nvinfo : EIATTR_VRC_CTA_INIT_COUNT
	.align		4
        /*0044*/ 	.byte	0x02, 0x4a
	.zero		1
	.zero		1


	//----- nvinfo : EIATTR_EXIT_INSTR_OFFSETS
	.align		4
        /*0048*/ 	.byte	0x04, 0x1c
        /*004a*/ 	.short	(.L_21 - .L_20)


	//   ....[0]....
.L_20:
        /*004c*/ 	.word	0x00000070


	//   ....[1]....
        /*0050*/ 	.word	0x000000d0


	//----- nvinfo : EIATTR_CBANK_PARAM_SIZE
	.align		4
.L_21:
        /*0054*/ 	.byte	0x03, 0x19
        /*0056*/ 	.short	0x0010


	//----- nvinfo : EIATTR_PARAM_CBANK
	.align		4
        /*0058*/ 	.byte	0x04, 0x0a
        /*005a*/ 	.short	(.L_23 - .L_22)
	.align		4
.L_22:
        /*005c*/ 	.word	index@(.nv.constant0._Z10fillKernelPffi)
        /*0060*/ 	.short	0x0380
        /*0062*/ 	.short	0x0010


	//----- nvinfo : EIATTR_SW_WAR
	.align		4
.L_23:
        /*0064*/ 	.byte	0x04, 0x36
        /*0066*/ 	.short	(.L_25 - .L_24)
.L_24:
        /*0068*/ 	.word	0x00000008
.L_25:


//--------------------- .nv.info._Z16accumulateKernelPfPKfi --------------------------
	.section	.nv.info._Z16accumulateKernelPfPKfi,"",@"SHT_CUDA_INFO"
	.sectionflags	@""
	.align	4


	//----- nvinfo : EIATTR_CUDA_API_VERSION
	.align		4
        /*0000*/ 	.byte	0x04, 0x37
        /*0002*/ 	.short	(.L_27 - .L_26)
.L_26:
        /*0004*/ 	.word	0x00000082


	//----- nvinfo : EIATTR_KPARAM_INFO
	.align		4
.L_27:
        /*0008*/ 	.byte	0x04, 0x17
        /*000a*/ 	.short	(.L_29 - .L_28)
.L_28:
        /*000c*/ 	.word	0x00000000
        /*0010*/ 	.short	0x0002
        /*0012*/ 	.short	0x0010
        /*0014*/ 	.byte	0x00, 0xf0, 0x11, 0x00


	//----- nvinfo : EIATTR_KPARAM_INFO
	.align		4
.L_29:
        /*0018*/ 	.byte	0x04, 0x17
        /*001a*/ 	.short	(.L_31 - .L_30)
.L_30:
        /*001c*/ 	.word	0x00000000
        /*0020*/ 	.short	0x0001
        /*0022*/ 	.short	0x0008
        /*0024*/ 	.byte	0x00, 0xf5, 0x21, 0x00


	//----- nvinfo : EIATTR_KPARAM_INFO
	.align		4
.L_31:
        /*0028*/ 	.byte	0x04, 0x17
        /*002a*/ 	.short	(.L_33 - .L_32)
.L_32:
        /*002c*/ 	.word	0x00000000
        /*0030*/ 	.short	0x0000
        /*0032*/ 	.short	0x0000
        /*0034*/ 	.byte	0x00, 0xf5, 0x21, 0x00


	//----- nvinfo : EIATTR_SPARSE_MMA_MASK
	.align		4
.L_33:
        /*0038*/ 	.byte	0x03, 0x50
        /*003a*/ 	.short	0x0000


	//----- nvinfo : EIATTR_MAXREG_COUNT
	.align		4
        /*003c*/ 	.byte	0x03, 0x1b
        /*003e*/ 	.short	0x00ff


	//----- nvinfo : EIATTR_MERCURY_ISA_VERSION
	.align		4
        /*0040*/ 	.byte	0x03, 0x5f
        /*0042*/ 	.short	0x0101


	//----- nvinfo : EIATTR_VRC_CTA_INIT_COUNT
	.align		4
        /*0044*/ 	.byte	0x02, 0x4a
	.zero		1
	.zero		1


	//----- nvinfo : EIATTR_EXIT_INSTR_OFFSETS
	.align		4
        /*0048*/ 	.byte	0x04, 0x1c
        /*004a*/ 	.short	(.L_35 - .L_34)


	//   ....[0]....
.L_34:
        /*004c*/ 	.word	0x00000070


	//   ....[1]....
        /*0050*/ 	.word	0x00000110


	//----- nvinfo : EIATTR_CBANK_PARAM_SIZE
	.align		4
.L_35:
        /*0054*/ 	.byte	0x03, 0x19
        /*0056*/ 	.short	0x0014


	//----- nvinfo : EIATTR_PARAM_CBANK
	.align		4
        /*0058*/ 	.byte	0x04, 0x0a
        /*005a*/ 	.short	(.L_37 - .L_36)
	.align		4
.L_36:
        /*005c*/ 	.word	index@(.nv.constant0._Z16accumulateKernelPfPKfi)
        /*0060*/ 	.short	0x0380
        /*0062*/ 	.short	0x0014


	//----- nvinfo : EIATTR_SW_WAR
	.align		4
.L_37:
        /*0064*/ 	.byte	0x04, 0x36
        /*0066*/ 	.short	(.L_39 - .L_38)
.L_38:
        /*0068*/ 	.word	0x00000008
.L_39:


//--------------------- .nv.callgraph             --------------------------
	.section	.nv.callgraph,"",@"SHT_CUDA_CALLGRAPH"
	.align	4
	.sectionentsize	8
	.align		4
        /*0000*/ 	.word	0x00000000
	.align		4
        /*0004*/ 	.word	0xffffffff
	.align		4
        /*0008*/ 	.word	0x00000000
	.align		4
        /*000c*/ 	.word	0xfffffffe
	.align		4
        /*0010*/ 	.word	0x00000000
	.align		4
        /*0014*/ 	.word	0xfffffffd
	.align		4
        /*0018*/ 	.word	0x00000000
	.align		4
        /*001c*/ 	.word	0xfffffffc


//--------------------- .text._Z10fillKernelPffi  --------------------------
	.section	.text._Z10fillKernelPffi,"ax",@progbits
	.align	128
        .global         _Z10fillKernelPffi
        .type           _Z10fillKernelPffi,@function
        .size           _Z10fillKernelPffi,(.L_x_2 - _Z10fillKernelPffi)
        .other          _Z10fillKernelPffi,@"STO_CUDA_ENTRY STV_DEFAULT"
_Z10fillKernelPffi:
.text._Z10fillKernelPffi:
[----:B------:R-:W-:Y:S01]  /*0000*/  LDC R1, c[0x0][0x37c] ;  /* 0x0000df00ff017b82 */ /* 0x000fe20000000800 */
[----:B------:R-:W0:Y:S07]  /*0010*/  S2R R0, SR_TID.X ;  /* 0x0000000000007919 */ /* 0x000e2e0000002100 */
[----:B------:R-:W0:Y:S01]  /*0020*/  S2UR UR4, SR_CTAID.X ;  /* 0x00000000000479c3 */ /* 0x000e220000002500 */
[----:B------:R-:W1:Y:S07]  /*0030*/  LDCU UR5, c[0x0][0x38c] ;  /* 0x00007180ff0577ac */ /* 0x000e6e0008000800 */
[----:B------:R-:W0:Y:S02]  /*0040*/  LDC R5, c[0x0][0x360] ;  /* 0x0000d800ff057b82 */ /* 0x000e240000000800 */
[----:B0-----:R-:W-:-:S05]  /*0050*/  IMAD R5, R5, UR4, R0 ;  /* 0x0000000405057c24 */ /* 0x001fca000f8e0200 */
[----:B-1----:R-:W-:-:S13]  /*0060*/  ISETP.GE.AND P0, PT, R5, UR5, PT ;  /* 0x0000000505007c0c */ /* 0x002fda000bf06270 */
[----:B------:R-:W-:Y:S05]  /*0070*/  @P0 EXIT ;  /* 0x000000000000094d */ /* 0x000fea0003800000 */
[----:B------:R-:W0:Y:S01]  /*0080*/  LDC.64 R2, c[0x0][0x380] ;  /* 0x0000e000ff027b82 */ /* 0x000e220000000a00 */
[----:B------:R-:W1:Y:S07]  /*0090*/  LDCU.64 UR4, c[0x0][0x358] ;  /* 0x00006b00ff0477ac */ /* 0x000e6e0008000a00 */
[----:B------:R-:W1:Y:S01]  /*00a0*/  LDC R7, c[0x0][0x388] ;  /* 0x0000e200ff077b82 */ /* 0x000e620000000800 */
[----:B0-----:R-:W-:-:S05]  /*00b0*/  IMAD.WIDE R2, R5, 0x4, R2 ;  /* 0x0000000405027825 */ /* 0x001fca00078e0202 */
[----:B-1----:R-:W-:Y:S01]  /*00c0*/  STG.E desc[UR4][R2.64], R7 ;  /* 0x0000000702007986 */ /* 0x002fe2000c101904 */
[----:B------:R-:W-:Y:S05]  /*00d0*/  EXIT ;  /* 0x000000000000794d */ /* 0x000fea0003800000 */
.L_x_0:
[----:B------:R-:W-:-:S00]  /*00e0*/  BRA `(.L_x_0) ;  /* 0xfffffffc00fc7947 */ /* 0x000fc0000383ffff */
[----:B------:R-:W-:-:S00]  /*00f0*/  NOP ;  /* 0x0000000000007918 */ /* 0x000fc00000000000 */
        /* <DEDUP_REMOVED lines=8> */
.L_x_2:


//--------------------- .text._Z16accumulateKernelPfPKfi --------------------------
	.section	.text._Z16accumulateKernelPfPKfi,"ax",@progbits
	.align	128
        .global         _Z16accumulateKernelPfPKfi
        .type           _Z16accumulateKernelPfPKfi,@function
        .size           _Z16accumulateKernelPfPKfi,(.L_x_3 - _Z16accumulateKernelPfPKfi)
        .other          _Z16accumulateKernelPfPKfi,@"STO_CUDA_ENTRY STV_DEFAULT"
_Z16accumulateKernelPfPKfi:
.text._Z16accumulateKernelPfPKfi:
        /* <DEDUP_REMOVED lines=10> */
[----:B------:R-:W2:Y:S01]  /*00a0*/  LDC.64 R4, c[0x0][0x380] ;  /* 0x0000e000ff047b82 */ /* 0x000ea20000000a00 */
[----:B0-----:R-:W-:-:S06]  /*00b0*/  IMAD.WIDE R2, R7, 0x4, R2 ;  /* 0x0000000407027825 */ /* 0x001fcc00078e0202 */
[----:B-1----:R-:W3:Y:S01]  /*00c0*/  LDG.E R2, desc[UR4][R2.64] ;  /* 0x0000000402027981 */ /* 0x002ee2000c1e1900 */
[----:B--2---:R-:W-:-:S05]  /*00d0*/  IMAD.WIDE R4, R7, 0x4, R4 ;  /* 0x0000000407047825 */ /* 0x004fca00078e0204 */
[----:B------:R-:W3:Y:S02]  /*00e0*/  LDG.E R7, desc[UR4][R4.64] ;  /* 0x0000000404077981 */ /* 0x000ee4000c1e1900 */
[----:B---3--:R-:W-:-:S05]  /*00f0*/  FADD R7, R2, R7 ;  /* 0x0000000702077221 */ /* 0x008fca0000000000 */
[----:B------:R-:W-:Y:S01]  /*0100*/  STG.E desc[UR4][R4.64], R7 ;  /* 0x0000000704007986 */ /* 0x000fe2000c101904 */
[----:B------:R-:W-:Y:S05]  /*0110*/  EXIT ;  /* 0x000000000000794d */ /* 0x000fea0003800000 */
.L_x_1:
        /* <DEDUP_REMOVED lines=14> */
.L_x_3:


//--------------------- .nv.shared.reserved.0     --------------------------
	.section	.nv.shared.reserved.0,"aw",@nobits
	.weak		__nv_reservedSMEM_offset_0_alias
	.size		__nv_reservedSMEM_offset_0_alias, 0, 64
	.other		__nv_reservedSMEM_offset_0_alias,@"STO_CUDA_RESERVED_SHARED STV_DEFAULT"
__nv_reservedSMEM_offset_0_alias:
	.zero		0
	.zero		64


//--------------------- .nv.constant0._Z10fillKernelPffi --------------------------
	.section	.nv.constant0._Z10fillKernelPffi,"a",@progbits
	.sectionflags	@""
	.align	4
.nv.constant0._Z10fillKernelPffi:
	.zero		912


//--------------------- .nv.constant0._Z16accumulateKernelPfPKfi --------------------------
	.section	.nv.constant0._Z16accumulateKernelPfPKfi,"a",@progbits
	.sectionflags	@""
	.align	4
.nv.constant0._Z16accumulateKernelPfPKfi:
	.zero		916


//--------------------- SYMBOLS --------------------------

	.type		.nv.reservedSmem.offset0,@object
	.size		.nv.reservedSmem.offset0,0x4
